	.headerflags	@"EF_CUDA_TEXMODE_UNIFIED EF_CUDA_64BIT_ADDRESS EF_CUDA_ACCELERATORS EF_CUDA_SM90 EF_CUDA_VIRTUAL_SM(EF_CUDA_SM90)"
	.elftype	@"ET_EXEC"


//--------------------- .nv.info                  --------------------------
	.section	.nv.info,"",@"SHT_CUDA_INFO"
	.align	4


	//----- nvinfo : EIATTR_REGCOUNT
	.align		4
        /*0000*/ 	.byte	0x04, 0x2f
        /*0002*/ 	.short	(.L_1 - .L_0)
	.align		4
.L_0:
        /*0004*/ 	.word	index@(triton_poi_fused_mean_0)
        /*0008*/ 	.word	0x00000024


	//----- nvinfo : EIATTR_MIN_STACK_SIZE
	.align		4
.L_1:
        /*000c*/ 	.byte	0x04, 0x12
        /*000e*/ 	.short	(.L_3 - .L_2)
	.align		4
.L_2:
        /*0010*/ 	.word	index@(triton_poi_fused_mean_0)
        /*0014*/ 	.word	0x00000000


	//----- nvinfo : EIATTR_FRAME_SIZE
	.align		4
.L_3:
        /*0018*/ 	.byte	0x04, 0x11
        /*001a*/ 	.short	(.L_5 - .L_4)
	.align		4
.L_4:
        /*001c*/ 	.word	index@(triton_poi_fused_mean_0)
        /*0020*/ 	.word	0x00000000


	//----- nvinfo : EIATTR_MIN_STACK_SIZE
	.align		4
.L_5:
        /*0024*/ 	.byte	0x04, 0x12
        /*0026*/ 	.short	(.L_7 - .L_6)
	.align		4
.L_6:
        /*0028*/ 	.word	index@(triton_poi_fused_mean_0)
        /*002c*/ 	.word	0x00000000
.L_7:


//--------------------- .nv.info.triton_poi_fused_mean_0 --------------------------
	.section	.nv.info.triton_poi_fused_mean_0,"",@"SHT_CUDA_INFO"
	.sectionflags	@""
	.align	4


	//----- nvinfo : EIATTR_CUDA_API_VERSION
	.align		4
        /*0000*/ 	.byte	0x04, 0x37
        /*0002*/ 	.short	(.L_9 - .L_8)
.L_8:
        /*0004*/ 	.word	0x0000007c


	//----- nvinfo : EIATTR_KPARAM_INFO
	.align		4
.L_9:
        /*0008*/ 	.byte	0x04, 0x17
        /*000a*/ 	.short	(.L_11 - .L_10)
.L_10:
        /*000c*/ 	.word	0x00000000
        /*0010*/ 	.short	0x0002
        /*0012*/ 	.short	0x0010
        /*0014*/ 	.byte	0x00, 0xf0, 0x11, 0x00


	//----- nvinfo : EIATTR_KPARAM_INFO
	.align		4
.L_11:
        /*0018*/ 	.byte	0x04, 0x17
        /*001a*/ 	.short	(.L_13 - .L_12)
.L_12:
        /*001c*/ 	.word	0x00000000
        /*0020*/ 	.short	0x0001
        /*0022*/ 	.short	0x0008
        /*0024*/ 	.byte	0x00, 0xf4, 0x21, 0x00


	//----- nvinfo : EIATTR_KPARAM_INFO
	.align		4
.L_13:
        /*0028*/ 	.byte	0x04, 0x17
        /*002a*/ 	.short	(.L_15 - .L_14)
.L_14:
        /*002c*/ 	.word	0x00000000
        /*0030*/ 	.short	0x0000
        /*0032*/ 	.short	0x0000
        /*0034*/ 	.byte	0x00, 0xf4, 0x21, 0x00


	//----- nvinfo : EIATTR_SPARSE_MMA_MASK
	.align		4
.L_15:
        /*0038*/ 	.byte	0x03, 0x50
        /*003a*/ 	.short	0x0000


	//----- nvinfo : EIATTR_MAXREG_COUNT
	.align		4
        /*003c*/ 	.byte	0x03, 0x1b
        /*003e*/ 	.short	0x00ff


	//----- nvinfo : EIATTR_EXIT_INSTR_OFFSETS
	.align		4
        /*0040*/ 	.byte	0x04, 0x1c
        /*0042*/ 	.short	(.L_17 - .L_16)


	//   ....[0]....
.L_16:
        /*0044*/ 	.word	0x000005e0


	//   ....[1]....
        /*0048*/ 	.word	0x00000610


	//----- nvinfo : EIATTR_REQNTID
	.align		4
.L_17:
        /*004c*/ 	.byte	0x04, 0x10
        /*004e*/ 	.short	(.L_19 - .L_18)
.L_18:
        /*0050*/ 	.word	0x00000020
        /*0054*/ 	.word	0x00000001
        /*0058*/ 	.word	0x00000001


	//----- nvinfo : EIATTR_CBANK_PARAM_SIZE
	.align		4
.L_19:
        /*005c*/ 	.byte	0x03, 0x19
        /*005e*/ 	.short	0x0014


	//----- nvinfo : EIATTR_PARAM_CBANK
	.align		4
        /*0060*/ 	.byte	0x04, 0x0a
        /*0062*/ 	.short	(.L_21 - .L_20)
	.align		4
.L_20:
        /*0064*/ 	.word	index@(.nv.constant0.triton_poi_fused_mean_0)
        /*0068*/ 	.short	0x0210
        /*006a*/ 	.short	0x0014


	//----- nvinfo : EIATTR_SW_WAR
	.align		4
.L_21:
        /*006c*/ 	.byte	0x04, 0x36
        /*006e*/ 	.short	(.L_23 - .L_22)
.L_22:
        /*0070*/ 	.word	0x00000008
.L_23:


//--------------------- .nv.callgraph             --------------------------
	.section	.nv.callgraph,"",@"SHT_CUDA_CALLGRAPH"
	.align	4
	.sectionentsize	8
	.align		4
        /*0000*/ 	.word	0x00000000
	.align		4
        /*0004*/ 	.word	0xffffffff
	.align		4
        /*0008*/ 	.word	0x00000000
	.align		4
        /*000c*/ 	.word	0xfffffffe
	.align		4
        /*0010*/ 	.word	0x00000000
	.align		4
        /*0014*/ 	.word	0xfffffffd
	.align		4
        /*0018*/ 	.word	0x00000000
	.align		4
        /*001c*/ 	.word	0xfffffffc


//--------------------- .text.triton_poi_fused_mean_0 --------------------------
	.section	.text.triton_poi_fused_mean_0,"ax",@progbits
	.align	128
        .global         triton_poi_fused_mean_0
        .type           triton_poi_fused_mean_0,@function
        .size           triton_poi_fused_mean_0,(.L_x_1 - triton_poi_fused_mean_0)
        .other          triton_poi_fused_mean_0,@"STO_CUDA_ENTRY STV_DEFAULT"
triton_poi_fused_mean_0:
.text.triton_poi_fused_mean_0:
[----:B------:R-:W0:Y:S01]  /*0000*/  LDC R1, c[0x0][0x28] ;  /* 0x00000a00ff017b82 */ /* 0x000e220000000800 */
[----:B------:R-:W1:Y:S01]  /*0010*/  S2R R24, SR_TID.X ;  /* 0x0000000000187919 */ /* 0x000e620000002100 */
[----:B------:R-:W-:Y:S01]  /*0020*/  ULDC.64 UR4, c[0x0][0x208] ;  /* 0x0000820000047ab9 */ /* 0x000fe20000000a00 */
[----:B------:R-:W-:Y:S01]  /*0030*/  CS2R R6, SRZ ;  /* 0x0000000000067805 */ /* 0x000fe2000001ff00 */
[----:B------:R-:W2:Y:S01]  /*0040*/  S2R R3, SR_CTAID.X ;  /* 0x0000000000037919 */ /* 0x000ea20000002500 */
[----:B-1----:R-:W-:-:S04]  /*0050*/  LOP3.LUT R0, R24, 0xf, RZ, 0xc0, !PT ;  /* 0x0000000f18007812 */ /* 0x002fc800078ec0ff */
[----:B--2---:R-:W-:Y:S02]  /*0060*/  LEA R0, R3, R0, 0x4 ;  /* 0x0000000003007211 */ /* 0x004fe400078e20ff */
[----:B------:R-:W1:Y:S02]  /*0070*/  LDC.64 R2, c[0x0][0x210] ;  /* 0x00008400ff027b82 */ /* 0x000e640000000a00 */
[----:B------:R-:W-:Y:S02]  /*0080*/  SHF.R.S32.HI R5, RZ, 0x1f, R0 ;  /* 0x0000001fff057819 */ /* 0x000fe40000011400 */
[----:B------:R-:W-:Y:S02]  /*0090*/  ISETP.GE.AND P0, PT, R0, 0x10, PT ;  /* 0x000000100000780c */ /* 0x000fe40003f06270 */
[----:B------:R-:W-:-:S04]  /*00a0*/  LEA.HI R5, R5, R0, RZ, 0x2 ;  /* 0x0000000005057211 */ /* 0x000fc800078f10ff */
[C---:B------:R-:W-:Y:S02]  /*00b0*/  SHF.L.U32 R4, R5.reuse, 0x4, RZ ;  /* 0x0000000405047819 */ /* 0x040fe400000006ff */
[----:B------:R-:W-:Y:S02]  /*00c0*/  LOP3.LUT R5, R5, 0xfffffffc, RZ, 0xc0, !PT ;  /* 0xfffffffc05057812 */ /* 0x000fe400078ec0ff */
[----:B------:R-:W-:-:S04]  /*00d0*/  LOP3.LUT R4, R4, 0xffffffc0, RZ, 0xc0, !PT ;  /* 0xffffffc004047812 */ /* 0x000fc800078ec0ff */
[----:B------:R-:W-:Y:S02]  /*00e0*/  IADD3 R21, R4, R0, -R5 ;  /* 0x0000000004157210 */ /* 0x000fe40007ffe805 */
[----:B------:R-:W-:Y:S02]  /*00f0*/  CS2R R4, SRZ ;  /* 0x0000000000047805 */ /* 0x000fe4000001ff00 */
[----:B------:R-:W-:Y:S02]  /*0100*/  IADD3 R13, R21, 0x10, RZ ;  /* 0x00000010150d7810 */ /* 0x000fe40007ffe0ff */
[----:B------:R-:W-:Y:S01]  /*0110*/  IADD3 R15, R21, 0x20, RZ ;  /* 0x00000020150f7810 */ /* 0x000fe20007ffe0ff */
[--C-:B-1----:R-:W-:Y:S01]  /*0120*/  IMAD.WIDE R10, R21, 0x4, R2.reuse ;  /* 0x00000004150a7825 */ /* 0x102fe200078e0202 */
[----:B------:R-:W-:Y:S02]  /*0130*/  IADD3 R17, R21, 0x30, RZ ;  /* 0x0000003015117810 */ /* 0x000fe40007ffe0ff */
[----:B------:R-:W-:Y:S01]  /*0140*/  IADD3 R19, R21, 0x4, RZ ;  /* 0x0000000415137810 */ /* 0x000fe20007ffe0ff */
[--C-:B------:R-:W-:Y:S01]  /*0150*/  IMAD.WIDE R12, R13, 0x4, R2.reuse ;  /* 0x000000040d0c7825 */ /* 0x100fe200078e0202 */
[----:B------:R-:W-:Y:S01]  /*0160*/  IADD3 R23, R21, 0x14, RZ ;  /* 0x0000001415177810 */ /* 0x000fe20007ffe0ff */
[----:B------:R1:W2:Y:S01]  /*0170*/  @!P0 LDG.E R4, desc[UR4][R10.64] ;  /* 0x000000040a048981 */ /* 0x0002a2000c1e1900 */
[----:B------:R-:W-:Y:S01]  /*0180*/  CS2R R8, SRZ ;  /* 0x0000000000087805 */ /* 0x000fe2000001ff00 */
[----:B------:R-:W-:Y:S01]  /*0190*/  IMAD.WIDE R14, R15, 0x4, R2 ;  /* 0x000000040f0e7825 */ /* 0x000fe200078e0202 */
[----:B------:R-:W-:Y:S01]  /*01a0*/  HFMA2.MMA R20, -RZ, RZ, 0, 0 ;  /* 0x00000000ff147435 */ /* 0x000fe200000001ff */
[----:B------:R3:W2:Y:S01]  /*01b0*/  @!P0 LDG.E R7, desc[UR4][R12.64] ;  /* 0x000000040c078981 */ /* 0x0006a2000c1e1900 */
[----:B------:R-:W-:Y:S01]  /*01c0*/  HFMA2.MMA R25, -RZ, RZ, 0, 0 ;  /* 0x00000000ff197435 */ /* 0x000fe200000001ff */
[----:B------:R-:W-:-:S02]  /*01d0*/  IADD3 R27, R21, 0x18, RZ ;  /* 0x00000018151b7810 */ /* 0x000fc40007ffe0ff */
[----:B------:R4:W5:Y:S01]  /*01e0*/  @!P0 LDG.E R5, desc[UR4][R14.64] ;  /* 0x000000040e058981 */ /* 0x000962000c1e1900 */
[----:B-1----:R-:W-:Y:S01]  /*01f0*/  IMAD.WIDE R10, R17, 0x4, R2 ;  /* 0x00000004110a7825 */ /* 0x002fe200078e0202 */
[----:B------:R-:W-:-:S03]  /*0200*/  IADD3 R29, R21, 0x28, RZ ;  /* 0x00000028151d7810 */ /* 0x000fc60007ffe0ff */
[--C-:B------:R-:W-:Y:S01]  /*0210*/  IMAD.WIDE R16, R19, 0x4, R2.reuse ;  /* 0x0000000413107825 */ /* 0x100fe200078e0202 */
[----:B---3--:R-:W-:Y:S01]  /*0220*/  IADD3 R13, R21, 0x34, RZ ;  /* 0x00000034150d7810 */ /* 0x008fe20007ffe0ff */
[----:B------:R1:W3:Y:S02]  /*0230*/  @!P0 LDG.E R6, desc[UR4][R10.64] ;  /* 0x000000040a068981 */ /* 0x0002e4000c1e1900 */
[--C-:B------:R-:W-:Y:S01]  /*0240*/  IMAD.WIDE R18, R23, 0x4, R2.reuse ;  /* 0x0000000417127825 */ /* 0x100fe200078e0202 */
[----:B----4-:R-:W-:Y:S01]  /*0250*/  IADD3 R15, R21, 0x8, RZ ;  /* 0x00000008150f7810 */ /* 0x010fe20007ffe0ff */
[----:B------:R-:W-:Y:S01]  /*0260*/  HFMA2.MMA R28, -RZ, RZ, 0, 0 ;  /* 0x00000000ff1c7435 */ /* 0x000fe200000001ff */
[----:B------:R4:W3:Y:S01]  /*0270*/  @!P0 LDG.E R9, desc[UR4][R16.64] ;  /* 0x0000000410098981 */ /* 0x0008e2000c1e1900 */
[----:B------:R-:W-:Y:S01]  /*0280*/  VIADD R23, R21, 0x24 ;  /* 0x0000002415177836 */ /* 0x000fe20000000000 */
[----:B------:R-:W-:Y:S01]  /*0290*/  MOV R22, RZ ;  /* 0x000000ff00167202 */ /* 0x000fe20000000f00 */
[--C-:B------:R-:W-:Y:S01]  /*02a0*/  IMAD.WIDE R12, R13, 0x4, R2.reuse ;  /* 0x000000040d0c7825 */ /* 0x100fe200078e0202 */
[----:B------:R4:W3:Y:S03]  /*02b0*/  @!P0 LDG.E R8, desc[UR4][R18.64] ;  /* 0x0000000412088981 */ /* 0x0008e6000c1e1900 */
[--C-:B-1----:R-:W-:Y:S01]  /*02c0*/  IMAD.WIDE R10, R23, 0x4, R2.reuse ;  /* 0x00000004170a7825 */ /* 0x102fe200078e0202 */
[----:B------:R-:W-:Y:S01]  /*02d0*/  MOV R26, RZ ;  /* 0x000000ff001a7202 */ /* 0x000fe20000000f00 */
[----:B------:R-:W3:Y:S01]  /*02e0*/  @!P0 LDG.E R22, desc[UR4][R12.64] ;  /* 0x000000040c168981 */ /* 0x000ee2000c1e1900 */
[----:B------:R-:W-:Y:S01]  /*02f0*/  IADD3 R31, R21, 0x1c, RZ ;  /* 0x0000001c151f7810 */ /* 0x000fe20007ffe0ff */
[----:B------:R-:W-:-:S02]  /*0300*/  IMAD.WIDE R14, R15, 0x4, R2 ;  /* 0x000000040f0e7825 */ /* 0x000fc400078e0202 */
[----:B------:R1:W3:Y:S02]  /*0310*/  @!P0 LDG.E R20, desc[UR4][R10.64] ;  /* 0x000000040a148981 */ /* 0x0002e4000c1e1900 */
[--C-:B----4-:R-:W-:Y:S01]  /*0320*/  IMAD.WIDE R16, R27, 0x4, R2.reuse ;  /* 0x000000041b107825 */ /* 0x110fe200078e0202 */
[----:B------:R-:W-:Y:S01]  /*0330*/  IADD3 R27, R21, 0xc, RZ ;  /* 0x0000000c151b7810 */ /* 0x000fe20007ffe0ff */
[----:B------:R4:W3:Y:S02]  /*0340*/  @!P0 LDG.E R25, desc[UR4][R14.64] ;  /* 0x000000040e198981 */ /* 0x0008e4000c1e1900 */
[--C-:B0-----:R-:W-:Y:S01]  /*0350*/  IMAD.WIDE R18, R29, 0x4, R2.reuse ;  /* 0x000000041d127825 */ /* 0x101fe200078e0202 */
[----:B------:R-:W-:Y:S01]  /*0360*/  HFMA2.MMA R29, -RZ, RZ, 0, 0 ;  /* 0x00000000ff1d7435 */ /* 0x000fe200000001ff */
[----:B------:R-:W-:Y:S01]  /*0370*/  IADD3 R33, R21, 0x2c, RZ ;  /* 0x0000002c15217810 */ /* 0x000fe20007ffe0ff */
[----:B------:R-:W3:Y:S01]  /*0380*/  @!P0 LDG.E R26, desc[UR4][R16.64] ;  /* 0x00000004101a8981 */ /* 0x000ee2000c1e1900 */
[----:B------:R-:W-:Y:S01]  /*0390*/  IMAD.MOV.U32 R30, RZ, RZ, RZ ;  /* 0x000000ffff1e7224 */ /* 0x000fe200078e00ff */
[----:B-1----:R-:W-:Y:S01]  /*03a0*/  IADD3 R11, R21, 0x38, RZ ;  /* 0x00000038150b7810 */ /* 0x002fe20007ffe0ff */
[--C-:B------:R-:W-:Y:S01]  /*03b0*/  IMAD.WIDE R12, R27, 0x4, R2.reuse ;  /* 0x000000041b0c7825 */ /* 0x100fe200078e0202 */
[----:B------:R0:W3:Y:S03]  /*03c0*/  @!P0 LDG.E R28, desc[UR4][R18.64] ;  /* 0x00000004121c8981 */ /* 0x0000e6000c1e1900 */
[--C-:B----4-:R-:W-:Y:S01]  /*03d0*/  IMAD.WIDE R14, R31, 0x4, R2.reuse ;  /* 0x000000041f0e7825 */ /* 0x110fe200078e0202 */
[----:B------:R-:W-:Y:S01]  /*03e0*/  MOV R23, RZ ;  /* 0x000000ff00177202 */ /* 0x000fe20000000f00 */
[----:B------:R-:W4:Y:S01]  /*03f0*/  @!P0 LDG.E R29, desc[UR4][R12.64] ;  /* 0x000000040c1d8981 */ /* 0x000f22000c1e1900 */
[----:B------:R-:W-:Y:S01]  /*0400*/  MOV R32, RZ ;  /* 0x000000ff00207202 */ /* 0x000fe20000000f00 */
[----:B------:R-:W-:-:S02]  /*0410*/  IMAD.WIDE R10, R11, 0x4, R2 ;  /* 0x000000040b0a7825 */ /* 0x000fc400078e0202 */
[----:B------:R-:W4:Y:S01]  /*0420*/  @!P0 LDG.E R30, desc[UR4][R14.64] ;  /* 0x000000040e1e8981 */ /* 0x000f22000c1e1900 */
[----:B0-----:R-:W-:Y:S01]  /*0430*/  IADD3 R19, R21, 0x3c, RZ ;  /* 0x0000003c15137810 */ /* 0x001fe20007ffe0ff */
[----:B------:R-:W-:Y:S01]  /*0440*/  HFMA2.MMA R21, -RZ, RZ, 0, 0 ;  /* 0x00000000ff157435 */ /* 0x000fe200000001ff */
[--C-:B------:R-:W-:Y:S01]  /*0450*/  IMAD.WIDE R16, R33, 0x4, R2.reuse ;  /* 0x0000000421107825 */ /* 0x100fe200078e0202 */
[----:B------:R-:W4:Y:S03]  /*0460*/  @!P0 LDG.E R23, desc[UR4][R10.64] ;  /* 0x000000040a178981 */ /* 0x000f26000c1e1900 */
[----:B------:R-:W-:Y:S01]  /*0470*/  IMAD.WIDE R18, R19, 0x4, R2 ;  /* 0x0000000413127825 */ /* 0x000fe200078e0202 */
[----:B------:R-:W4:Y:S01]  /*0480*/  @!P0 LDG.E R32, desc[UR4][R16.64] ;  /* 0x0000000410208981 */ /* 0x000f22000c1e1900 */
[----:B------:R-:W0:Y:S03]  /*0490*/  LDC.64 R2, c[0x0][0x218] ;  /* 0x00008600ff027b82 */ /* 0x000e260000000a00 */
[----:B------:R-:W4:Y:S01]  /*04a0*/  @!P0 LDG.E R21, desc[UR4][R18.64] ;  /* 0x0000000412158981 */ /* 0x000f22000c1e1900 */
[----:B------:R-:W-:-:S04]  /*04b0*/  LOP3.LUT P0, RZ, R24, 0x10, RZ, 0xc0, !PT ;  /* 0x0000001018ff7812 */ /* 0x000fc8000780c0ff */
[C---:B------:R-:W-:Y:S01]  /*04c0*/  ISETP.LT.AND P0, PT, R0.reuse, 0x10, !P0 ;  /* 0x000000100000780c */ /* 0x040fe20004701270 */
[----:B0-----:R-:W-:-:S04]  /*04d0*/  IMAD.WIDE R2, R0, 0x4, R2 ;  /* 0x0000000400027825 */ /* 0x001fc800078e0202 */
[----:B--2---:R-:W-:-:S04]  /*04e0*/  FADD R4, R7, R4 ;  /* 0x0000000407047221 */ /* 0x004fc80000000000 */
[----:B-----5:R-:W-:Y:S01]  /*04f0*/  FADD R5, R4, R5 ;  /* 0x0000000504057221 */ /* 0x020fe20000000000 */
[----:B---3--:R-:W-:-:S03]  /*0500*/  FADD R9, R8, R9 ;  /* 0x0000000908097221 */ /* 0x008fc60000000000 */
[----:B------:R-:W-:Y:S01]  /*0510*/  FADD R5, R5, R6 ;  /* 0x0000000605057221 */ /* 0x000fe20000000000 */
[----:B------:R-:W-:-:S04]  /*0520*/  FADD R9, R9, R20 ;  /* 0x0000001409097221 */ /* 0x000fc80000000000 */
[----:B------:R-:W-:Y:S01]  /*0530*/  FADD R9, R9, R22 ;  /* 0x0000001609097221 */ /* 0x000fe20000000000 */
[----:B------:R-:W-:-:S03]  /*0540*/  FADD R25, R26, R25 ;  /* 0x000000191a197221 */ /* 0x000fc60000000000 */
[----:B------:R-:W-:Y:S01]  /*0550*/  FMUL R4, R9, 0.25 ;  /* 0x3e80000009047820 */ /* 0x000fe20000400000 */
[----:B------:R-:W-:-:S03]  /*0560*/  FADD R28, R25, R28 ;  /* 0x0000001c191c7221 */ /* 0x000fc60000000000 */
[----:B------:R-:W-:Y:S01]  /*0570*/  FFMA R4, R5, 0.25, R4 ;  /* 0x3e80000005047823 */ /* 0x000fe20000000004 */
[----:B----4-:R-:W-:Y:S01]  /*0580*/  FADD R29, R30, R29 ;  /* 0x0000001d1e1d7221 */ /* 0x010fe20000000000 */
[----:B------:R-:W-:-:S03]  /*0590*/  FADD R23, R28, R23 ;  /* 0x000000171c177221 */ /* 0x000fc60000000000 */
[----:B------:R-:W-:Y:S01]  /*05a0*/  FADD R32, R29, R32 ;  /* 0x000000201d207221 */ /* 0x000fe20000000000 */
[----:B------:R-:W-:-:S03]  /*05b0*/  FFMA R4, R23, 0.25, R4 ;  /* 0x3e80000017047823 */ /* 0x000fc60000000004 */
[----:B------:R-:W-:-:S04]  /*05c0*/  FADD R21, R32, R21 ;  /* 0x0000001520157221 */ /* 0x000fc80000000000 */
[----:B------:R-:W-:Y:S01]  /*05d0*/  FFMA R4, R21, 0.25, R4 ;  /* 0x3e80000015047823 */ /* 0x000fe20000000004 */
[----:B------:R-:W-:Y:S06]  /*05e0*/  @!P0 EXIT ;  /* 0x000000000000894d */ /* 0x000fec0003800000 */
[----:B------:R-:W-:-:S05]  /*05f0*/  FMUL R5, R4, 0.25 ;  /* 0x3e80000004057820 */ /* 0x000fca0000400000 */
[----:B------:R-:W-:Y:S01]  /*0600*/  STG.E desc[UR4][R2.64], R5 ;  /* 0x0000000502007986 */ /* 0x000fe2000c101904 */
[----:B------:R-:W-:Y:S05]  /*0610*/  EXIT ;  /* 0x000000000000794d */ /* 0x000fea0003800000 */
.L_x_0:
[----:B------:R-:W-:-:S00]  /*0620*/  BRA `(.L_x_0) ;  /* 0xfffffffc00fc7947 */ /* 0x000fc0000383ffff */
[----:B------:R-:W-:-:S00]  /*0630*/  NOP ;  /* 0x0000000000007918 */ /* 0x000fc00000000000 */
        /* <DEDUP_REMOVED lines=12> */
.L_x_1:


//--------------------- .nv.constant0.triton_poi_fused_mean_0 --------------------------
	.section	.nv.constant0.triton_poi_fused_mean_0,"a",@progbits
	.sectionflags	@""
	.align	4
.nv.constant0.triton_poi_fused_mean_0:
	.zero		548
